	.headerflags	@"EF_CUDA_TEXMODE_UNIFIED EF_CUDA_64BIT_ADDRESS EF_CUDA_ACCELERATORS EF_CUDA_SM90 EF_CUDA_VIRTUAL_SM(EF_CUDA_SM90)"
	.elftype	@"ET_EXEC"


//--------------------- .nv.info                  --------------------------
	.section	.nv.info,"",@"SHT_CUDA_INFO"
	.align	4


	//----- nvinfo : EIATTR_REGCOUNT
	.align		4
        /*0000*/ 	.byte	0x04, 0x2f
        /*0002*/ 	.short	(.L_1 - .L_0)
	.align		4
.L_0:
        /*0004*/ 	.word	index@(triton_poi_fused_relu_threshold_backward_8)
        /*0008*/ 	.word	0x0000001e


	//----- nvinfo : EIATTR_MIN_STACK_SIZE
	.align		4
.L_1:
        /*000c*/ 	.byte	0x04, 0x12
        /*000e*/ 	.short	(.L_3 - .L_2)
	.align		4
.L_2:
        /*0010*/ 	.word	index@(triton_poi_fused_relu_threshold_backward_8)
        /*0014*/ 	.word	0x00000000


	//----- nvinfo : EIATTR_FRAME_SIZE
	.align		4
.L_3:
        /*0018*/ 	.byte	0x04, 0x11
        /*001a*/ 	.short	(.L_5 - .L_4)
	.align		4
.L_4:
        /*001c*/ 	.word	index@(triton_poi_fused_relu_threshold_backward_8)
        /*0020*/ 	.word	0x00000000


	//----- nvinfo : EIATTR_MIN_STACK_SIZE
	.align		4
.L_5:
        /*0024*/ 	.byte	0x04, 0x12
        /*0026*/ 	.short	(.L_7 - .L_6)
	.align		4
.L_6:
        /*0028*/ 	.word	index@(triton_poi_fused_relu_threshold_backward_8)
        /*002c*/ 	.word	0x00000000
.L_7:


//--------------------- .nv.info.triton_poi_fused_relu_threshold_backward_8 --------------------------
	.section	.nv.info.triton_poi_fused_relu_threshold_backward_8,"",@"SHT_CUDA_INFO"
	.sectionflags	@""
	.align	4


	//----- nvinfo : EIATTR_CUDA_API_VERSION
	.align		4
        /*0000*/ 	.byte	0x04, 0x37
        /*0002*/ 	.short	(.L_9 - .L_8)
.L_8:
        /*0004*/ 	.word	0x0000007c


	//----- nvinfo : EIATTR_KPARAM_INFO
	.align		4
.L_9:
        /*0008*/ 	.byte	0x04, 0x17
        /*000a*/ 	.short	(.L_11 - .L_10)
.L_10:
        /*000c*/ 	.word	0x00000000
        /*0010*/ 	.short	0x0004
        /*0012*/ 	.short	0x001c
        /*0014*/ 	.byte	0x00, 0xf0, 0x11, 0x00


	//----- nvinfo : EIATTR_KPARAM_INFO
	.align		4
.L_11:
        /*0018*/ 	.byte	0x04, 0x17
        /*001a*/ 	.short	(.L_13 - .L_12)
.L_12:
        /*001c*/ 	.word	0x00000000
        /*0020*/ 	.short	0x0003
        /*0022*/ 	.short	0x0018
        /*0024*/ 	.byte	0x00, 0xf0, 0x11, 0x00


	//----- nvinfo : EIATTR_KPARAM_INFO
	.align		4
.L_13:
        /*0028*/ 	.byte	0x04, 0x17
        /*002a*/ 	.short	(.L_15 - .L_14)
.L_14:
        /*002c*/ 	.word	0x00000000
        /*0030*/ 	.short	0x0002
        /*0032*/ 	.short	0x0010
        /*0034*/ 	.byte	0x00, 0xf4, 0x21, 0x00


	//----- nvinfo : EIATTR_KPARAM_INFO
	.align		4
.L_15:
        /*0038*/ 	.byte	0x04, 0x17
        /*003a*/ 	.short	(.L_17 - .L_16)
.L_16:
        /*003c*/ 	.word	0x00000000
        /*0040*/ 	.short	0x0001
        /*0042*/ 	.short	0x0008
        /*0044*/ 	.byte	0x00, 0xf4, 0x21, 0x00


	//----- nvinfo : EIATTR_KPARAM_INFO
	.align		4
.L_17:
        /*0048*/ 	.byte	0x04, 0x17
        /*004a*/ 	.short	(.L_19 - .L_18)
.L_18:
        /*004c*/ 	.word	0x00000000
        /*0050*/ 	.short	0x0000
        /*0052*/ 	.short	0x0000
        /*0054*/ 	.byte	0x00, 0xf4, 0x21, 0x00


	//----- nvinfo : EIATTR_SPARSE_MMA_MASK
	.align		4
.L_19:
        /*0058*/ 	.byte	0x03, 0x50
        /*005a*/ 	.short	0x0000


	//----- nvinfo : EIATTR_MAXREG_COUNT
	.align		4
        /*005c*/ 	.byte	0x03, 0x1b
        /*005e*/ 	.short	0x00ff


	//----- nvinfo : EIATTR_EXIT_INSTR_OFFSETS
	.align		4
        /*0060*/ 	.byte	0x04, 0x1c
        /*0062*/ 	.short	(.L_21 - .L_20)


	//   ....[0]....
.L_20:
        /*0064*/ 	.word	0x00000cc0


	//   ....[1]....
        /*0068*/ 	.word	0x00000d00


	//----- nvinfo : EIATTR_REQNTID
	.align		4
.L_21:
        /*006c*/ 	.byte	0x04, 0x10
        /*006e*/ 	.short	(.L_23 - .L_22)
.L_22:
        /*0070*/ 	.word	0x00000080
        /*0074*/ 	.word	0x00000001
        /*0078*/ 	.word	0x00000001


	//----- nvinfo : EIATTR_CBANK_PARAM_SIZE
	.align		4
.L_23:
        /*007c*/ 	.byte	0x03, 0x19
        /*007e*/ 	.short	0x0020


	//----- nvinfo : EIATTR_PARAM_CBANK
	.align		4
        /*0080*/ 	.byte	0x04, 0x0a
        /*0082*/ 	.short	(.L_25 - .L_24)
	.align		4
.L_24:
        /*0084*/ 	.word	index@(.nv.constant0.triton_poi_fused_relu_threshold_backward_8)
        /*0088*/ 	.short	0x0210
        /*008a*/ 	.short	0x0020


	//----- nvinfo : EIATTR_SW_WAR
	.align		4
.L_25:
        /*008c*/ 	.byte	0x04, 0x36
        /*008e*/ 	.short	(.L_27 - .L_26)
.L_26:
        /*0090*/ 	.word	0x00000008
.L_27:


//--------------------- .nv.callgraph             --------------------------
	.section	.nv.callgraph,"",@"SHT_CUDA_CALLGRAPH"
	.align	4
	.sectionentsize	8
	.align		4
        /*0000*/ 	.word	0x00000000
	.align		4
        /*0004*/ 	.word	0xffffffff
	.align		4
        /*0008*/ 	.word	0x00000000
	.align		4
        /*000c*/ 	.word	0xfffffffe
	.align		4
        /*0010*/ 	.word	0x00000000
	.align		4
        /*0014*/ 	.word	0xfffffffd
	.align		4
        /*0018*/ 	.word	0x00000000
	.align		4
        /*001c*/ 	.word	0xfffffffc


//--------------------- .text.triton_poi_fused_relu_threshold_backward_8 --------------------------
	.section	.text.triton_poi_fused_relu_threshold_backward_8,"ax",@progbits
	.sectionflags	@"SHF_BARRIERS=1"
	.align	128
        .global         triton_poi_fused_relu_threshold_backward_8
        .type           triton_poi_fused_relu_threshold_backward_8,@function
        .size           triton_poi_fused_relu_threshold_backward_8,(.L_x_1 - triton_poi_fused_relu_threshold_backward_8)
        .other          triton_poi_fused_relu_threshold_backward_8,@"STO_CUDA_ENTRY STV_DEFAULT"
triton_poi_fused_relu_threshold_backward_8:
.text.triton_poi_fused_relu_threshold_backward_8:
[----:B------:R-:W0:Y:S08]  /*0000*/  LDC R1, c[0x0][0x28] ;  /* 0x00000a00ff017b82 */ /* 0x000e300000000800 */
[----:B------:R-:W1:Y:S01]  /*0010*/  S2UR UR7, SR_CTAID.Y ;  /* 0x00000000000779c3 */ /* 0x000e620000002600 */
[----:B------:R-:W2:Y:S01]  /*0020*/  S2R R14, SR_TID.X ;  /* 0x00000000000e7919 */ /* 0x000ea20000002100 */
[----:B------:R-:W-:Y:S01]  /*0030*/  IMAD.MOV.U32 R7, RZ, RZ, 0x180 ;  /* 0x00000180ff077424 */ /* 0x000fe200078e00ff */
[----:B------:R-:W-:Y:S01]  /*0040*/  ULDC.64 UR8, c[0x0][0x208] ;  /* 0x0000820000087ab9 */ /* 0x000fe20000000a00 */
[----:B------:R-:W-:Y:S01]  /*0050*/  IMAD.MOV.U32 R6, RZ, RZ, 0x180 ;  /* 0x00000180ff067424 */ /* 0x000fe200078e00ff */
[----:B------:R-:W3:Y:S01]  /*0060*/  S2R R15, SR_CTAID.X ;  /* 0x00000000000f7919 */ /* 0x000ee20000002500 */
[----:B------:R-:W-:-:S02]  /*0070*/  IMAD.MOV.U32 R23, RZ, RZ, 0x180 ;  /* 0x00000180ff177424 */ /* 0x000fc400078e00ff */
[----:B------:R-:W4:Y:S01]  /*0080*/  LDC.64 R2, c[0x0][0x210] ;  /* 0x00008400ff027b82 */ /* 0x000f220000000a00 */
[----:B------:R-:W-:Y:S02]  /*0090*/  IMAD.MOV.U32 R8, RZ, RZ, 0x180 ;  /* 0x00000180ff087424 */ /* 0x000fe400078e00ff */
[----:B------:R-:W-:Y:S01]  /*00a0*/  IMAD.MOV.U32 R10, RZ, RZ, 0x180 ;  /* 0x00000180ff0a7424 */ /* 0x000fe200078e00ff */
[----:B-1----:R-:W-:Y:S02]  /*00b0*/  UIMAD.WIDE UR4, UR7, 0x2aaaaaab, URZ ;  /* 0x2aaaaaab070478a5 */ /* 0x002fe4000f8e023f */
[----:B------:R-:W-:Y:S02]  /*00c0*/  UISETP.GE.AND UP0, UPT, UR7, 0x600, UPT ;  /* 0x000006000700788c */ /* 0x000fe4000bf06270 */
[----:B------:R-:W-:-:S04]  /*00d0*/  USHF.R.U32.HI UR4, URZ, 0x1f, UR5 ;  /* 0x0000001f3f047899 */ /* 0x000fc80008011605 */
[----:B------:R-:W-:Y:S01]  /*00e0*/  ULEA.HI.SX32 UR4, UR5, UR4, 0x1a ;  /* 0x0000000405047291 */ /* 0x000fe2000f8fd23f */
[----:B--2---:R-:W-:Y:S01]  /*00f0*/  IMAD.SHL.U32 R0, R14, 0x4, RZ ;  /* 0x000000040e007824 */ /* 0x004fe200078e00ff */
[----:B------:R-:W-:Y:S02]  /*0100*/  PLOP3.LUT P0, PT, PT, PT, UP0, 0x80, 0x0 ;  /* 0x000000000000781c */ /* 0x000fe40003f0f008 */
[----:B------:R-:W-:Y:S01]  /*0110*/  UIMAD UR5, UR4, -0x180, UR7 ;  /* 0xfffffe80040578a4 */ /* 0x000fe2000f8e0207 */
[----:B---3--:R-:W-:Y:S01]  /*0120*/  IMAD.SHL.U32 R15, R15, 0x400, RZ ;  /* 0x000004000f0f7824 */ /* 0x008fe200078e00ff */
[----:B------:R-:W-:Y:S02]  /*0130*/  LOP3.LUT R0, R0, 0x1fc, RZ, 0xc0, !PT ;  /* 0x000001fc00007812 */ /* 0x000fe400078ec0ff */
[----:B------:R-:W-:Y:S02]  /*0140*/  UIMAD UR5, UR4, 0x180000, UR5 ;  /* 0x00180000040578a4 */ /* 0x000fe4000f8e0205 */
[----:B------:R-:W-:-:S02]  /*0150*/  LOP3.LUT R4, R15, 0x1, R0, 0xfe, !PT ;  /* 0x000000010f047812 */ /* 0x000fc400078efe00 */
[----:B------:R-:W-:Y:S02]  /*0160*/  LOP3.LUT R5, R15, 0x2, R0, 0xfe, !PT ;  /* 0x000000020f057812 */ /* 0x000fe400078efe00 */
[----:B------:R-:W-:Y:S01]  /*0170*/  PLOP3.LUT P1, PT, PT, PT, UP0, 0x80, 0x0 ;  /* 0x000000000000781c */ /* 0x000fe20003f2f008 */
[----:B------:R-:W-:Y:S01]  /*0180*/  IMAD R7, R4, R7, UR5 ;  /* 0x0000000504077e24 */ /* 0x000fe2000f8e0207 */
[----:B------:R-:W-:Y:S01]  /*0190*/  LOP3.LUT R4, R15, 0x3, R0, 0xfe, !PT ;  /* 0x000000030f047812 */ /* 0x000fe200078efe00 */
[----:B------:R-:W-:Y:S01]  /*01a0*/  IMAD R9, R5, R6, UR5 ;  /* 0x0000000505097e24 */ /* 0x000fe2000f8e0206 */
[----:B------:R-:W-:Y:S01]  /*01b0*/  LOP3.LUT R20, R15, R0, RZ, 0xfc, !PT ;  /* 0x000000000f147212 */ /* 0x000fe200078efcff */
[----:B------:R-:W-:Y:S01]  /*01c0*/  IMAD.MOV.U32 R5, RZ, RZ, RZ ;  /* 0x000000ffff057224 */ /* 0x000fe200078e00ff */
[----:B------:R-:W-:Y:S01]  /*01d0*/  PLOP3.LUT P2, PT, PT, PT, UP0, 0x80, 0x0 ;  /* 0x000000000000781c */ /* 0x000fe20003f4f008 */
[----:B----4-:R-:W-:Y:S01]  /*01e0*/  IMAD.WIDE R6, R7, 0x4, R2 ;  /* 0x0000000407067825 */ /* 0x010fe200078e0202 */
[----:B------:R-:W-:-:S02]  /*01f0*/  LOP3.LUT R13, R15, 0x201, R0, 0xfe, !PT ;  /* 0x000002010f0d7812 */ /* 0x000fc400078efe00 */
[----:B------:R-:W-:Y:S01]  /*0200*/  LOP3.LUT R17, R15, 0x202, R0, 0xfe, !PT ;  /* 0x000002020f117812 */ /* 0x000fe200078efe00 */
[----:B------:R-:W-:Y:S01]  /*0210*/  IMAD R23, R4, R23, UR5 ;  /* 0x0000000504177e24 */ /* 0x000fe2000f8e0217 */
[----:B------:R1:W2:Y:S01]  /*0220*/  @!P0 LDG.E.EL R5, desc[UR8][R6.64] ;  /* 0x0000000806058981 */ /* 0x0002a2000c2e1900 */
[----:B------:R-:W-:Y:S01]  /*0230*/  IMAD.MOV.U32 R21, RZ, RZ, 0x180 ;  /* 0x00000180ff157424 */ /* 0x000fe200078e00ff */
[----:B------:R-:W-:Y:S01]  /*0240*/  PLOP3.LUT P0, PT, PT, PT, UP0, 0x80, 0x0 ;  /* 0x000000000000781c */ /* 0x000fe20003f0f008 */
[----:B------:R-:W-:Y:S01]  /*0250*/  IMAD.MOV.U32 R19, RZ, RZ, 0x180 ;  /* 0x00000180ff137424 */ /* 0x000fe200078e00ff */
[----:B------:R-:W-:Y:S01]  /*0260*/  LOP3.LUT R4, R15, 0x203, R0, 0xfe, !PT ;  /* 0x000002030f047812 */ /* 0x000fe200078efe00 */
[----:B------:R-:W-:Y:S02]  /*0270*/  IMAD.MOV.U32 R0, RZ, RZ, RZ ;  /* 0x000000ffff007224 */ /* 0x000fe400078e00ff */
[----:B------:R-:W-:Y:S02]  /*0280*/  IMAD R21, R20, R21, UR5 ;  /* 0x0000000514157e24 */ /* 0x000fe4000f8e0215 */
[----:B------:R-:W-:-:S02]  /*0290*/  IMAD R13, R13, R8, UR5 ;  /* 0x000000050d0d7e24 */ /* 0x000fc4000f8e0208 */
[----:B-1----:R-:W-:Y:S01]  /*02a0*/  IMAD.WIDE R6, R9, 0x4, R2 ;  /* 0x0000000409067825 */ /* 0x002fe200078e0202 */
[----:B------:R-:W-:-:S03]  /*02b0*/  PLOP3.LUT P3, PT, PT, PT, UP0, 0x80, 0x0 ;  /* 0x000000000000781c */ /* 0x000fc60003f6f008 */
[----:B------:R-:W-:Y:S01]  /*02c0*/  IMAD R19, R4, R19, UR5 ;  /* 0x0000000504137e24 */ /* 0x000fe2000f8e0213 */
[----:B------:R1:W3:Y:S01]  /*02d0*/  @!P1 LDG.E.EL R0, desc[UR8][R6.64] ;  /* 0x0000000806009981 */ /* 0x0002e2000c2e1900 */
[----:B------:R-:W-:Y:S02]  /*02e0*/  IMAD.MOV.U32 R8, RZ, RZ, RZ ;  /* 0x000000ffff087224 */ /* 0x000fe400078e00ff */
[----:B------:R-:W-:Y:S01]  /*02f0*/  IMAD.MOV.U32 R4, RZ, RZ, RZ ;  /* 0x000000ffff047224 */ /* 0x000fe200078e00ff */
[----:B------:R-:W-:Y:S01]  /*0300*/  PLOP3.LUT P1, PT, PT, PT, UP0, 0x80, 0x0 ;  /* 0x000000000000781c */ /* 0x000fe20003f2f008 */
[----:B------:R-:W-:-:S04]  /*0310*/  IMAD.WIDE R22, R23, 0x4, R2 ;  /* 0x0000000417167825 */ /* 0x000fc800078e0202 */
[--C-:B------:R-:W-:Y:S01]  /*0320*/  IMAD.WIDE R24, R21, 0x4, R2.reuse ;  /* 0x0000000415187825 */ /* 0x100fe200078e0202 */
[----:B------:R4:W5:Y:S01]  /*0330*/  @!P2 LDG.E.EL R8, desc[UR8][R22.64] ;  /* 0x000000081608a981 */ /* 0x000962000c2e1900 */
[----:B------:R-:W-:Y:S01]  /*0340*/  PLOP3.LUT P2, PT, PT, PT, UP0, 0x80, 0x0 ;  /* 0x000000000000781c */ /* 0x000fe20003f4f008 */
[----:B-1----:R-:W1:Y:S01]  /*0350*/  LDC.64 R6, c[0x0][0x218] ;  /* 0x00008600ff067b82 */ /* 0x002e620000000a00 */
[----:B------:R-:W-:Y:S01]  /*0360*/  IMAD R17, R17, R10, UR5 ;  /* 0x0000000511117e24 */ /* 0x000fe2000f8e020a */
[----:B------:R-:W5:Y:S01]  /*0370*/  @!P0 LDG.E.EL R4, desc[UR8][R24.64] ;  /* 0x0000000818048981 */ /* 0x000f62000c2e1900 */
[----:B------:R-:W-:Y:S01]  /*0380*/  PLOP3.LUT P0, PT, PT, PT, UP0, 0x80, 0x0 ;  /* 0x000000000000781c */ /* 0x000fe20003f0f008 */
[----:B------:R-:W-:Y:S01]  /*0390*/  IMAD.MOV.U32 R9, RZ, RZ, RZ ;  /* 0x000000ffff097224 */ /* 0x000fe200078e00ff */
[----:B------:R-:W-:Y:S01]  /*03a0*/  CS2R R10, SRZ ;  /* 0x00000000000a7805 */ /* 0x000fe2000001ff00 */
[----:B------:R-:W-:Y:S02]  /*03b0*/  VIADD R21, R21, 0x30000 ;  /* 0x0003000015157836 */ /* 0x000fe40000000000 */
[----:B------:R-:W-:-:S04]  /*03c0*/  IMAD.WIDE R12, R13, 0x4, R2 ;  /* 0x000000040d0c7825 */ /* 0x000fc800078e0202 */
[--C-:B------:R-:W-:Y:S01]  /*03d0*/  IMAD.WIDE R16, R17, 0x4, R2.reuse ;  /* 0x0000000411107825 */ /* 0x100fe200078e0202 */
[----:B------:R4:W5:Y:S03]  /*03e0*/  @!P3 LDG.E.EL R9, desc[UR8][R12.64] ;  /* 0x000000080c09b981 */ /* 0x000966000c2e1900 */
[--C-:B------:R-:W-:Y:S01]  /*03f0*/  IMAD.WIDE R18, R19, 0x4, R2.reuse ;  /* 0x0000000413127825 */ /* 0x100fe200078e0202 */
[----:B------:R-:W5:Y:S03]  /*0400*/  @!P1 LDG.E.EL R10, desc[UR8][R16.64] ;  /* 0x00000008100a9981 */ /* 0x000f66000c2e1900 */
[----:B------:R-:W-:Y:S01]  /*0410*/  IMAD.WIDE R2, R21, 0x4, R2 ;  /* 0x0000000415027825 */ /* 0x000fe200078e0202 */
[----:B------:R-:W5:Y:S03]  /*0420*/  @!P2 LDG.E.EL R11, desc[UR8][R18.64] ;  /* 0x00000008120ba981 */ /* 0x000f66000c2e1900 */
[----:B------:R-:W-:-:S06]  /*0430*/  IMAD.MOV.U32 R21, RZ, RZ, RZ ;  /* 0x000000ffff157224 */ /* 0x000fcc00078e00ff */
[----:B------:R1:W5:Y:S01]  /*0440*/  @!P0 LDG.E.EL R21, desc[UR8][R2.64] ;  /* 0x0000000802158981 */ /* 0x000362000c2e1900 */
[----:B----4-:R-:W4:Y:S01]  /*0450*/  S2R R22, SR_TID.X ;  /* 0x0000000000167919 */ /* 0x010f220000002100 */
[----:B------:R-:W4:Y:S01]  /*0460*/  S2UR UR6, SR_CgaCtaId ;  /* 0x00000000000679c3 */ /* 0x000f220000008800 */
[----:B------:R-:W-:Y:S01]  /*0470*/  IMAD.U32 R23, RZ, RZ, UR7 ;  /* 0x00000007ff177e24 */ /* 0x000fe2000f8e00ff */
[----:B------:R-:W-:-:S03]  /*0480*/  LOP3.LUT R15, R15, 0x7f, R14, 0xf8, !PT ;  /* 0x0000007f0f0f7812 */ /* 0x000fc600078ef80e */
[----:B0-----:R-:W-:Y:S01]  /*0490*/  IMAD R13, R23, 0x1000, R20 ;  /* 0x00001000170d7824 */ /* 0x001fe200078e0214 */
[----:B------:R-:W-:Y:S01]  /*04a0*/  LOP3.LUT R14, R15, 0x80, RZ, 0xfc, !PT ;  /* 0x000000800f0e7812 */ /* 0x000fe200078efcff */
[----:B-1----:R-:W-:Y:S02]  /*04b0*/  IMAD.MOV.U32 R3, RZ, RZ, 0x180 ;  /* 0x00000180ff037424 */ /* 0x002fe400078e00ff */
[C---:B------:R-:W-:Y:S02]  /*04c0*/  VIADD R17, R13.reuse, 0x200 ;  /* 0x000002000d117836 */ /* 0x040fe40000000000 */
[----:B------:R-:W-:Y:S01]  /*04d0*/  IMAD R14, R14, R3, UR5 ;  /* 0x000000050e0e7e24 */ /* 0x000fe2000f8e0203 */
[----:B------:R-:W-:Y:S01]  /*04e0*/  PLOP3.LUT P1, PT, PT, PT, UP0, 0x80, 0x0 ;  /* 0x000000000000781c */ /* 0x000fe20003f2f008 */
[----:B------:R-:W-:Y:S01]  /*04f0*/  IMAD.WIDE R2, R13, 0x4, R6 ;  /* 0x000000040d027825 */ /* 0x000fe200078e0206 */
[----:B------:R-:W-:-:S03]  /*0500*/  UMOV UR4, 0x400 ;  /* 0x0000040000047882 */ /* 0x000fc60000000000 */
[----:B------:R-:W-:Y:S01]  /*0510*/  IMAD.WIDE R12, R17, 0x4, R6 ;  /* 0x00000004110c7825 */ /* 0x000fe200078e0206 */
[----:B----4-:R-:W-:-:S03]  /*0520*/  UPRMT UR4, UR6, 0x654, UR4 ;  /* 0x0000065406047896 */ /* 0x010fc60008000004 */
[----:B------:R-:W-:Y:S01]  /*0530*/  IMAD.SHL.U32 R16, R22, 0x4, RZ ;  /* 0x0000000416107824 */ /* 0x000fe200078e00ff */
[C---:B------:R-:W-:Y:S01]  /*0540*/  LOP3.LUT R17, R15.reuse, 0x100, RZ, 0xfc, !PT ;  /* 0x000001000f117812 */ /* 0x040fe200078efcff */
[----:B------:R-:W-:Y:S02]  /*0550*/  IMAD.MOV.U32 R24, RZ, RZ, 0x180 ;  /* 0x00000180ff187424 */ /* 0x000fe400078e00ff */
[----:B------:R-:W-:Y:S01]  /*0560*/  IMAD.MOV.U32 R26, RZ, RZ, 0x180 ;  /* 0x00000180ff1a7424 */ /* 0x000fe200078e00ff */
[----:B------:R-:W-:Y:S01]  /*0570*/  LOP3.LUT R16, R16, 0x1fc, RZ, 0xc0, !PT ;  /* 0x000001fc10107812 */ /* 0x000fe200078ec0ff */
[----:B------:R-:W-:Y:S01]  /*0580*/  ULDC.64 UR6, c[0x0][0x220] ;  /* 0x0000880000067ab9 */ /* 0x000fe20000000a00 */
[----:B------:R-:W-:Y:S02]  /*0590*/  LOP3.LUT R20, R15, 0x200, RZ, 0xfc, !PT ;  /* 0x000002000f147812 */ /* 0x000fe400078efcff */
[----:B--2---:R-:W-:-:S04]  /*05a0*/  FSETP.GEU.AND P0, PT, R5, RZ, PT ;  /* 0x000000ff0500720b */ /* 0x004fc80003f0e000 */
[----:B------:R-:W-:-:S04]  /*05b0*/  FSEL R5, R5, RZ, P0 ;  /* 0x000000ff05057208 */ /* 0x000fc80000000000 */
[----:B------:R-:W-:-:S04]  /*05c0*/  FSETP.GTU.AND P0, PT, R5, RZ, PT ;  /* 0x000000ff0500720b */ /* 0x000fc80003f0c000 */
[----:B------:R-:W-:Y:S02]  /*05d0*/  SEL R19, RZ, 0x1, P0 ;  /* 0x00000001ff137807 */ /* 0x000fe40000000000 */
[C---:B---3--:R-:W-:Y:S02]  /*05e0*/  FSETP.GEU.AND P3, PT, R0.reuse, RZ, PT ;  /* 0x000000ff0000720b */ /* 0x048fe40003f6e000 */
[----:B------:R-:W-:Y:S02]  /*05f0*/  PLOP3.LUT P0, PT, PT, PT, UP0, 0x80, 0x0 ;  /* 0x000000000000781c */ /* 0x000fe40003f0f008 */
[----:B------:R-:W-:Y:S02]  /*0600*/  FSEL R6, R0, RZ, P3 ;  /* 0x000000ff00067208 */ /* 0x000fe40001800000 */
[----:B-----5:R-:W-:Y:S02]  /*0610*/  FSETP.GEU.AND P2, PT, R8, RZ, PT ;  /* 0x000000ff0800720b */ /* 0x020fe40003f4e000 */
[----:B------:R-:W-:-:S02]  /*0620*/  FSETP.GEU.AND P4, PT, R4, RZ, PT ;  /* 0x000000ff0400720b */ /* 0x000fc40003f8e000 */
[----:B------:R-:W-:Y:S02]  /*0630*/  FSEL R7, R8, RZ, P2 ;  /* 0x000000ff08077208 */ /* 0x000fe40001000000 */
[----:B------:R-:W-:Y:S02]  /*0640*/  FSEL R4, R4, RZ, P4 ;  /* 0x000000ff04047208 */ /* 0x000fe40002000000 */
[----:B------:R-:W-:Y:S02]  /*0650*/  FSETP.GTU.AND P4, PT, R7, RZ, PT ;  /* 0x000000ff0700720b */ /* 0x000fe40003f8c000 */
[C---:B------:R-:W-:Y:S02]  /*0660*/  FSETP.GEU.AND P5, PT, R9.reuse, RZ, PT ;  /* 0x000000ff0900720b */ /* 0x040fe40003fae000 */
[----:B------:R-:W-:Y:S02]  /*0670*/  FSETP.GEU.AND P6, PT, R10, RZ, PT ;  /* 0x000000ff0a00720b */ /* 0x000fe40003fce000 */
[----:B------:R-:W-:-:S02]  /*0680*/  FSEL R9, R9, RZ, P5 ;  /* 0x000000ff09097208 */ /* 0x000fc40002800000 */
[----:B------:R-:W-:Y:S02]  /*0690*/  FSEL R10, R10, RZ, P6 ;  /* 0x000000ff0a0a7208 */ /* 0x000fe40003000000 */
[----:B------:R-:W-:Y:S02]  /*06a0*/  FSETP.GEU.AND P2, PT, R11, RZ, PT ;  /* 0x000000ff0b00720b */ /* 0x000fe40003f4e000 */
[----:B------:R-:W-:Y:S02]  /*06b0*/  FSETP.GTU.AND P5, PT, R6, RZ, PT ;  /* 0x000000ff0600720b */ /* 0x000fe40003fac000 */
[----:B------:R-:W-:Y:S02]  /*06c0*/  FSETP.GTU.AND P6, PT, R4, RZ, PT ;  /* 0x000000ff0400720b */ /* 0x000fe40003fcc000 */
[----:B------:R-:W-:Y:S02]  /*06d0*/  FSETP.GEU.AND P3, PT, R21, RZ, PT ;  /* 0x000000ff1500720b */ /* 0x000fe40003f6e000 */
[----:B------:R-:W-:-:S02]  /*06e0*/  SEL R25, RZ, 0x1, P5 ;  /* 0x00000001ff197807 */ /* 0x000fc40002800000 */
[----:B------:R-:W-:Y:S02]  /*06f0*/  SEL R27, RZ, 0x1, P4 ;  /* 0x00000001ff1b7807 */ /* 0x000fe40002000000 */
[----:B------:R-:W-:Y:S02]  /*0700*/  SEL R23, RZ, 0x1, P6 ;  /* 0x00000001ff177807 */ /* 0x000fe40003000000 */
[----:B------:R-:W-:Y:S02]  /*0710*/  FSEL R11, R11, RZ, P2 ;  /* 0x000000ff0b0b7208 */ /* 0x000fe40001000000 */
[----:B------:R-:W-:Y:S01]  /*0720*/  FSEL R8, R21, RZ, P3 ;  /* 0x000000ff15087208 */ /* 0x000fe20001800000 */
[----:B------:R-:W-:Y:S04]  /*0730*/  @!P1 STG.E.128 desc[UR8][R2.64], R4 ;  /* 0x0000000402009986 */ /* 0x000fe8000c101d08 */
[----:B------:R0:W-:Y:S04]  /*0740*/  STS.U8 [R16+UR4+0x1], R19 ;  /* 0x0000011310007988 */ /* 0x0001e80008000004 */
[----:B------:R-:W-:Y:S04]  /*0750*/  STS.U8 [R16+UR4+0x2], R25 ;  /* 0x0000021910007988 */ /* 0x000fe80008000004 */
[----:B------:R-:W-:Y:S04]  /*0760*/  STS.U8 [R16+UR4+0x3], R27 ;  /* 0x0000031b10007988 */ /* 0x000fe80008000004 */
[----:B------:R-:W-:Y:S04]  /*0770*/  STS.U8 [R16+UR4], R23 ;  /* 0x0000001710007988 */ /* 0x000fe80008000004 */
[----:B------:R1:W-:Y:S01]  /*0780*/  @!P0 STG.E.128 desc[UR8][R12.64], R8 ;  /* 0x000000080c008986 */ /* 0x0003e2000c101d08 */
[----:B0-----:R-:W-:-:S02]  /*0790*/  LOP3.LUT R19, R15, 0x180, RZ, 0xfc, !PT ;  /* 0x000001800f137812 */ /* 0x001fc400078efcff */
[----:B------:R-:W-:Y:S01]  /*07a0*/  LOP3.LUT R0, R22, 0x7f, RZ, 0xc0, !PT ;  /* 0x0000007f16007812 */ /* 0x000fe200078ec0ff */
[----:B------:R-:W-:Y:S01]  /*07b0*/  BAR.SYNC.DEFER_BLOCKING 0x0 ;  /* 0x0000000000007b1d */ /* 0x000fe20000010000 */
[----:B------:R-:W-:Y:S01]  /*07c0*/  IMAD R7, R17, R24, UR5 ;  /* 0x0000000511077e24 */ /* 0x000fe2000f8e0218 */
[----:B------:R-:W-:Y:S01]  /*07d0*/  FSETP.GTU.AND P2, PT, R9, RZ, PT ;  /* 0x000000ff0900720b */ /* 0x000fe20003f4c000 */
[----:B------:R-:W-:Y:S01]  /*07e0*/  IMAD R17, R19, R26, UR5 ;  /* 0x0000000513117e24 */ /* 0x000fe2000f8e021a */
[----:B------:R-:W-:Y:S02]  /*07f0*/  FSETP.GTU.AND P3, PT, R8, RZ, PT ;  /* 0x000000ff0800720b */ /* 0x000fe40003f6c000 */
[----:B------:R-:W-:Y:S02]  /*0800*/  FSETP.GTU.AND P1, PT, R10, RZ, PT ;  /* 0x000000ff0a00720b */ /* 0x000fe40003f2c000 */
[----:B------:R-:W-:Y:S01]  /*0810*/  FSETP.GTU.AND P0, PT, R11, RZ, PT ;  /* 0x000000ff0b00720b */ /* 0x000fe20003f0c000 */
[----:B------:R-:W0:Y:S04]  /*0820*/  LDS.U8 R18, [R0+UR4] ;  /* 0x0000000400127984 */ /* 0x000e280008000000 */
[----:B------:R-:W2:Y:S04]  /*0830*/  LDS.U8 R6, [R0+UR4+0x80] ;  /* 0x0000800400067984 */ /* 0x000ea80008000000 */
[----:B------:R-:W3:Y:S04]  /*0840*/  LDS.U8 R9, [R0+UR4+0x100] ;  /* 0x0001000400097984 */ /* 0x000ee80008000000 */
[----:B------:R-:W4:Y:S01]  /*0850*/  LDS.U8 R19, [R0+UR4+0x180] ;  /* 0x0001800400137984 */ /* 0x000f220008000000 */
[----:B------:R-:W-:Y:S01]  /*0860*/  SEL R5, RZ, 0x1, P2 ;  /* 0x00000001ff057807 */ /* 0x000fe20001000000 */
[----:B------:R-:W-:Y:S01]  /*0870*/  BAR.SYNC.DEFER_BLOCKING 0x0 ;  /* 0x0000000000007b1d */ /* 0x000fe20000010000 */
[----:B-1----:R-:W-:-:S02]  /*0880*/  SEL R11, RZ, 0x1, P1 ;  /* 0x00000001ff0b7807 */ /* 0x002fc40000800000 */
[----:B------:R-:W-:Y:S02]  /*0890*/  SEL R3, RZ, 0x1, P3 ;  /* 0x00000001ff037807 */ /* 0x000fe40001800000 */
[----:B------:R-:W-:-:S03]  /*08a0*/  SEL R13, RZ, 0x1, P0 ;  /* 0x00000001ff0d7807 */ /* 0x000fc60000000000 */
[----:B------:R1:W-:Y:S04]  /*08b0*/  STS.U8 [R16+UR4], R3 ;  /* 0x0000000310007988 */ /* 0x0003e80008000004 */
[----:B------:R-:W-:Y:S04]  /*08c0*/  STS.U8 [R16+UR4+0x1], R5 ;  /* 0x0000010510007988 */ /* 0x000fe80008000004 */
[----:B------:R5:W-:Y:S04]  /*08d0*/  STS.U8 [R16+UR4+0x2], R11 ;  /* 0x0000020b10007988 */ /* 0x000be80008000004 */
[----:B------:R-:W-:Y:S01]  /*08e0*/  STS.U8 [R16+UR4+0x3], R13 ;  /* 0x0000030d10007988 */ /* 0x000fe20008000004 */
[----:B------:R-:W-:Y:S01]  /*08f0*/  BAR.SYNC.DEFER_BLOCKING 0x0 ;  /* 0x0000000000007b1d */ /* 0x000fe20000010000 */
[----:B------:R-:W-:-:S04]  /*0900*/  IMAD.MOV.U32 R21, RZ, RZ, 0x180 ;  /* 0x00000180ff157424 */ /* 0x000fc800078e00ff */
[----:B------:R-:W-:Y:S02]  /*0910*/  IMAD R12, R20, R21, UR5 ;  /* 0x00000005140c7e24 */ /* 0x000fe4000f8e0215 */
[----:B------:R-:W-:Y:S01]  /*0920*/  IMAD.MOV.U32 R4, RZ, RZ, 0x180 ;  /* 0x00000180ff047424 */ /* 0x000fe200078e00ff */
[C---:B------:R-:W-:Y:S01]  /*0930*/  LOP3.LUT R2, R15.reuse, 0x280, RZ, 0xfc, !PT ;  /* 0x000002800f027812 */ /* 0x040fe200078efcff */
[----:B------:R-:W3:Y:S04]  /*0940*/  LDS.U8 R16, [R0+UR4] ;  /* 0x0000000400107984 */ /* 0x000ee80008000000 */
[----:B------:R-:W4:Y:S04]  /*0950*/  LDS.U8 R20, [R0+UR4+0x80] ;  /* 0x0000800400147984 */ /* 0x000f280008000000 */
[----:B------:R-:W4:Y:S01]  /*0960*/  LDS.U8 R13, [R0+UR4+0x100] ;  /* 0x00010004000d7984 */ /* 0x000f220008000000 */
[----:B-1----:R-:W-:Y:S01]  /*0970*/  IMAD R3, R15, R4, UR5 ;  /* 0x000000050f037e24 */ /* 0x002fe2000f8e0204 */
[----:B------:R-:W-:-:S02]  /*0980*/  PLOP3.LUT P3, PT, PT, PT, UP0, 0x80, 0x0 ;  /* 0x000000000000781c */ /* 0x000fc40003f6f008 */
[----:B------:R-:W-:Y:S02]  /*0990*/  PLOP3.LUT P1, PT, PT, PT, UP0, 0x80, 0x0 ;  /* 0x000000000000781c */ /* 0x000fe40003f2f008 */
[----:B------:R-:W-:Y:S02]  /*09a0*/  PLOP3.LUT P1, PT, PT, PT, UP0, 0x80, 0x0 ;  /* 0x000000000000781c */ /* 0x000fe40003f2f008 */
[C---:B------:R-:W-:Y:S02]  /*09b0*/  LOP3.LUT R10, R15.reuse, 0x300, RZ, 0xfc, !PT ;  /* 0x000003000f0a7812 */ /* 0x040fe400078efcff */
[----:B-----5:R-:W-:Y:S01]  /*09c0*/  LOP3.LUT R11, R15, 0x380, RZ, 0xfc, !PT ;  /* 0x000003800f0b7812 */ /* 0x020fe200078efcff */
[----:B------:R-:W-:Y:S01]  /*09d0*/  IMAD R15, R2, R21, UR5 ;  /* 0x00000005020f7e24 */ /* 0x000fe2000f8e0215 */
[----:B------:R-:W-:Y:S01]  /*09e0*/  PLOP3.LUT P0, PT, PT, PT, UP0, 0x80, 0x0 ;  /* 0x000000000000781c */ /* 0x000fe20003f0f008 */
[----:B------:R-:W-:Y:S01]  /*09f0*/  IMAD.MOV.U32 R23, RZ, RZ, 0x180 ;  /* 0x00000180ff177424 */ /* 0x000fe200078e00ff */
[----:B------:R-:W-:-:S02]  /*0a00*/  IADD3 R2, P0, R3, UR6, RZ ;  /* 0x0000000603027c10 */ /* 0x000fc4000ff1e0ff */
[----:B------:R-:W-:Y:S01]  /*0a10*/  IADD3 R4, P2, R14, UR6, RZ ;  /* 0x000000060e047c10 */ /* 0x000fe2000ff5e0ff */
[----:B------:R-:W-:Y:S01]  /*0a20*/  IMAD R10, R10, R23, UR5 ;  /* 0x000000050a0a7e24 */ /* 0x000fe2000f8e0217 */
[----:B------:R-:W-:Y:S02]  /*0a30*/  LEA.HI.X.SX32 R3, R3, UR7, 0x1, P0 ;  /* 0x0000000703037c11 */ /* 0x000fe400080f0eff */
[----:B0-----:R-:W-:Y:S02]  /*0a40*/  LOP3.LUT R21, R18, 0x1, RZ, 0xc0, !PT ;  /* 0x0000000112157812 */ /* 0x001fe400078ec0ff */
[----:B------:R-:W-:Y:S02]  /*0a50*/  PLOP3.LUT P0, PT, PT, PT, UP0, 0x80, 0x0 ;  /* 0x000000000000781c */ /* 0x000fe40003f0f008 */
[----:B------:R-:W-:Y:S02]  /*0a60*/  LEA.HI.X.SX32 R5, R14, UR7, 0x1, P2 ;  /* 0x000000070e057c11 */ /* 0x000fe400090f0eff */
[----:B--2---:R-:W-:-:S02]  /*0a70*/  LOP3.LUT R23, R6, 0x1, RZ, 0xc0, !PT ;  /* 0x0000000106177812 */ /* 0x004fc400078ec0ff */
[----:B------:R-:W-:Y:S01]  /*0a80*/  PLOP3.LUT P0, PT, PT, PT, UP0, 0x80, 0x0 ;  /* 0x000000000000781c */ /* 0x000fe20003f0f008 */
[----:B------:R-:W-:Y:S01]  /*0a90*/  IMAD.MOV.U32 R8, RZ, RZ, 0x180 ;  /* 0x00000180ff087424 */ /* 0x000fe200078e00ff */
[----:B------:R-:W-:Y:S01]  /*0aa0*/  PLOP3.LUT P2, PT, PT, PT, UP0, 0x80, 0x0 ;  /* 0x000000000000781c */ /* 0x000fe20003f4f008 */
[----:B------:R3:W-:Y:S01]  /*0ab0*/  @!P3 STG.E.U8 desc[UR8][R2.64], R21 ;  /* 0x000000150200b986 */ /* 0x0007e2000c101108 */
[----:B------:R-:W-:Y:S02]  /*0ac0*/  PLOP3.LUT P2, PT, PT, PT, UP0, 0x80, 0x0 ;  /* 0x000000000000781c */ /* 0x000fe40003f4f008 */
[----:B------:R-:W-:Y:S01]  /*0ad0*/  IADD3 R6, P3, R7, UR6, RZ ;  /* 0x0000000607067c10 */ /* 0x000fe2000ff7e0ff */
[----:B------:R0:W-:Y:S01]  /*0ae0*/  @!P1 STG.E.U8 desc[UR8][R4.64], R23 ;  /* 0x0000001704009986 */ /* 0x0001e2000c101108 */
[----:B------:R-:W-:Y:S01]  /*0af0*/  PLOP3.LUT P1, PT, PT, PT, UP0, 0x80, 0x0 ;  /* 0x000000000000781c */ /* 0x000fe20003f2f008 */
[----:B------:R-:W-:Y:S01]  /*0b00*/  IMAD R11, R11, R8, UR5 ;  /* 0x000000050b0b7e24 */ /* 0x000fe2000f8e0208 */
[----:B------:R-:W-:-:S02]  /*0b10*/  PLOP3.LUT P1, PT, PT, PT, UP0, 0x80, 0x0 ;  /* 0x000000000000781c */ /* 0x000fc40003f2f008 */
[----:B------:R-:W-:Y:S02]  /*0b20*/  IADD3 R8, P4, R17, UR6, RZ ;  /* 0x0000000611087c10 */ /* 0x000fe4000ff9e0ff */
[----:B------:R-:W-:Y:S02]  /*0b30*/  LEA.HI.X.SX32 R7, R7, UR7, 0x1, P3 ;  /* 0x0000000707077c11 */ /* 0x000fe400098f0eff */
[----:B---3--:R-:W-:Y:S02]  /*0b40*/  LOP3.LUT R21, R9, 0x1, RZ, 0xc0, !PT ;  /* 0x0000000109157812 */ /* 0x008fe400078ec0ff */
[----:B------:R-:W-:Y:S02]  /*0b50*/  IADD3 R2, P3, R12, UR6, RZ ;  /* 0x000000060c027c10 */ /* 0x000fe4000ff7e0ff */
[----:B------:R-:W-:Y:S02]  /*0b60*/  LEA.HI.X.SX32 R9, R17, UR7, 0x1, P4 ;  /* 0x0000000711097c11 */ /* 0x000fe4000a0f0eff */
[----:B----4-:R-:W-:Y:S01]  /*0b70*/  LOP3.LUT R19, R19, 0x1, RZ, 0xc0, !PT ;  /* 0x0000000113137812 */ /* 0x010fe200078ec0ff */
[----:B------:R1:W-:Y:S01]  /*0b80*/  @!P0 STG.E.U8 desc[UR8][R6.64], R21 ;  /* 0x0000001506008986 */ /* 0x0003e2000c101108 */
[----:B------:R-:W-:-:S02]  /*0b90*/  PLOP3.LUT P0, PT, PT, PT, UP0, 0x80, 0x0 ;  /* 0x000000000000781c */ /* 0x000fc40003f0f008 */
[----:B------:R-:W-:Y:S02]  /*0ba0*/  LEA.HI.X.SX32 R3, R12, UR7, 0x1, P3 ;  /* 0x000000070c037c11 */ /* 0x000fe400098f0eff */
[----:B------:R-:W-:Y:S01]  /*0bb0*/  LOP3.LUT R17, R16, 0x1, RZ, 0xc0, !PT ;  /* 0x0000000110117812 */ /* 0x000fe200078ec0ff */
[----:B------:R2:W-:Y:S01]  /*0bc0*/  @!P2 STG.E.U8 desc[UR8][R8.64], R19 ;  /* 0x000000130800a986 */ /* 0x0005e2000c101108 */
[----:B------:R-:W-:Y:S02]  /*0bd0*/  PLOP3.LUT P0, PT, PT, PT, UP0, 0x80, 0x0 ;  /* 0x000000000000781c */ /* 0x000fe40003f0f008 */
[----:B------:R-:W-:Y:S02]  /*0be0*/  PLOP3.LUT P3, PT, PT, PT, UP0, 0x80, 0x0 ;  /* 0x000000000000781c */ /* 0x000fe40003f6f008 */
[----:B------:R-:W-:Y:S02]  /*0bf0*/  PLOP3.LUT P2, PT, PT, PT, UP0, 0x80, 0x0 ;  /* 0x000000000000781c */ /* 0x000fe40003f4f008 */
[----:B------:R-:W-:Y:S01]  /*0c00*/  PLOP3.LUT P4, PT, PT, PT, UP0, 0x40, 0x0 ;  /* 0x000000000000781c */ /* 0x000fe20003f8e808 */
[----:B------:R3:W-:Y:S01]  /*0c10*/  @!P1 STG.E.U8 desc[UR8][R2.64], R17 ;  /* 0x0000001102009986 */ /* 0x0007e2000c101108 */
[----:B0-----:R-:W-:-:S02]  /*0c20*/  IADD3 R4, P2, R15, UR6, RZ ;  /* 0x000000060f047c10 */ /* 0x001fc4000ff5e0ff */
[----:B-1----:R-:W-:Y:S02]  /*0c30*/  IADD3 R6, P1, R10, UR6, RZ ;  /* 0x000000060a067c10 */ /* 0x002fe4000ff3e0ff */
[----:B------:R-:W-:Y:S02]  /*0c40*/  LEA.HI.X.SX32 R5, R15, UR7, 0x1, P2 ;  /* 0x000000070f057c11 */ /* 0x000fe400090f0eff */
[----:B------:R-:W-:Y:S02]  /*0c50*/  LOP3.LUT R15, R20, 0x1, RZ, 0xc0, !PT ;  /* 0x00000001140f7812 */ /* 0x000fe400078ec0ff */
[----:B------:R-:W-:Y:S02]  /*0c60*/  LEA.HI.X.SX32 R7, R10, UR7, 0x1, P1 ;  /* 0x000000070a077c11 */ /* 0x000fe400088f0eff */
[----:B------:R-:W-:Y:S02]  /*0c70*/  LOP3.LUT R13, R13, 0x1, RZ, 0xc0, !PT ;  /* 0x000000010d0d7812 */ /* 0x000fe400078ec0ff */
[----:B--2---:R-:W-:Y:S01]  /*0c80*/  IADD3 R8, P2, R11, UR6, RZ ;  /* 0x000000060b087c10 */ /* 0x004fe2000ff5e0ff */
[----:B------:R3:W-:Y:S03]  /*0c90*/  @!P0 STG.E.U8 desc[UR8][R4.64], R15 ;  /* 0x0000000f04008986 */ /* 0x0007e6000c101108 */
[----:B------:R-:W-:Y:S01]  /*0ca0*/  LEA.HI.X.SX32 R9, R11, UR7, 0x1, P2 ;  /* 0x000000070b097c11 */ /* 0x000fe200090f0eff */
[----:B------:R3:W-:Y:S01]  /*0cb0*/  @!P3 STG.E.U8 desc[UR8][R6.64], R13 ;  /* 0x0000000d0600b986 */ /* 0x0007e2000c101108 */
[----:B------:R-:W-:Y:S07]  /*0cc0*/  @!P4 EXIT ;  /* 0x000000000000c94d */ /* 0x000fee0003800000 */
[----:B------:R-:W0:Y:S02]  /*0cd0*/  LDS.U8 R0, [R0+UR4+0x180] ;  /* 0x0001800400007984 */ /* 0x000e240008000000 */
[----:B0--3--:R-:W-:-:S05]  /*0ce0*/  LOP3.LUT R3, R0, 0x1, RZ, 0xc0, !PT ;  /* 0x0000000100037812 */ /* 0x009fca00078ec0ff */
[----:B------:R-:W-:Y:S01]  /*0cf0*/  STG.E.U8 desc[UR8][R8.64], R3 ;  /* 0x0000000308007986 */ /* 0x000fe2000c101108 */
[----:B------:R-:W-:Y:S05]  /*0d00*/  EXIT ;  /* 0x000000000000794d */ /* 0x000fea0003800000 */
.L_x_0:
[----:B------:R-:W-:-:S00]  /*0d10*/  BRA `(.L_x_0) ;  /* 0xfffffffc00fc7947 */ /* 0x000fc0000383ffff */
[----:B------:R-:W-:-:S00]  /*0d20*/  NOP ;  /* 0x0000000000007918 */ /* 0x000fc00000000000 */
        /* <DEDUP_REMOVED lines=13> */
.L_x_1:


//--------------------- .nv.shared.triton_poi_fused_relu_threshold_backward_8 --------------------------
	.section	.nv.shared.triton_poi_fused_relu_threshold_backward_8,"aw",@nobits
	.sectionflags	@""
	.align	16
	.zero		1024


//--------------------- .nv.constant0.triton_poi_fused_relu_threshold_backward_8 --------------------------
	.section	.nv.constant0.triton_poi_fused_relu_threshold_backward_8,"a",@progbits
	.sectionflags	@""
	.align	4
.nv.constant0.triton_poi_fused_relu_threshold_backward_8:
	.zero		560
